//
// Generated by NVIDIA NVVM Compiler
//
// Compiler Build ID: CL-36424714
// Cuda compilation tools, release 13.0, V13.0.88
// Based on NVVM 20.0.0
//

.version 9.0
.target sm_100
.address_size 64

	// .globl	_Z9my_kernelv
.extern .func  (.param .b32 func_retval0) vprintf
(
	.param .b64 vprintf_param_0,
	.param .b64 vprintf_param_1
)
;
.global .align 1 .b8 $str[43] = {72, 101, 108, 108, 111, 32, 102, 114, 111, 109, 32, 98, 108, 111, 99, 107, 32, 37, 105, 32, 111, 102, 32, 37, 105, 32, 97, 110, 100, 32, 116, 104, 114, 101, 97, 100, 32, 37, 105, 32, 10, 32};

.visible .entry _Z9my_kernelv()
{
	.local .align 8 .b8 	__local_depot0[16];
	.reg .b64 	%SP;
	.reg .b64 	%SPL;
	.reg .b32 	%r<6>;
	.reg .b64 	%rd<5>;

	mov.u64 	%SPL, __local_depot0;
	cvta.local.u64 	%SP, %SPL;
	add.u64 	%rd1, %SP, 0;
	add.u64 	%rd2, %SPL, 0;
	mov.u32 	%r1, %ctaid.x;
	mov.u32 	%r2, %ntid.x;
	mov.u32 	%r3, %tid.x;
	st.local.v2.u32 	[%rd2], {%r1, %r2};
	st.local.u32 	[%rd2+8], %r3;
	mov.u64 	%rd3, $str;
	cvta.global.u64 	%rd4, %rd3;
	{ // callseq 0, 0
	.param .b64 param0;
	st.param.b64 	[param0], %rd4;
	.param .b64 param1;
	st.param.b64 	[param1], %rd1;
	.param .b32 retval0;
	call.uni (retval0), 
	vprintf, 
	(
	param0, 
	param1
	);
	ld.param.b32 	%r4, [retval0];
	} // callseq 0
	ret;

}


// ===== COMPILED SASS (sm_100) =====

	.target	sm_100

	.elftype	@"ET_EXEC"


//--------------------- .note.nv.tkinfo           --------------------------
	.section	.note.nv.tkinfo,"",@"SHT_NOTE"
	.sectionflags	@"SHF_NOTE_NV_TKINFO"
	.tkinfo
        /*0018*/ 	.word	0x00000002
        /*0030*/ 	.string	""
        /*0030*/ 	.string	"ptxas"
        /*0030*/ 	.string	"Cuda compilation tools, release 13.0, V13.0.88"
        /*0030*/ 	.string	"Build cuda_13.0.r13.0/compiler.36424714_0"
        /*0030*/ 	.string	"-arch sm_100 -m 64 "



//--------------------- .note.nv.cuinfo           --------------------------
	.section	.note.nv.cuinfo,"",@"SHT_NOTE"
	.sectionflags	@"SHF_NOTE_NV_CUINFO"
        /*0018*/ 	.short	0x0002
        /*001a*/ 	.short	0x0064
        /*001c*/ 	.short	0x0082
	.zero		2


//--------------------- .nv.info                  --------------------------
	.section	.nv.info,"",@"SHT_CUDA_INFO"
	.align	4


	//----- nvinfo : EIATTR_REGCOUNT
	.align		4
        /*0000*/ 	.byte	0x04, 0x2f
        /*0002*/ 	.short	(.L_2 - .L_1)
	.align		4
.L_1:
        /*0004*/ 	.word	index@(_Z9my_kernelv)
        /*0008*/ 	.word	0x00000018


	//----- nvinfo : EIATTR_FRAME_SIZE
	.align		4
.L_2:
        /*000c*/ 	.byte	0x04, 0x11
        /*000e*/ 	.short	(.L_4 - .L_3)
	.align		4
.L_3:
        /*0010*/ 	.word	index@(_Z9my_kernelv)
        /*0014*/ 	.word	0x00000010


	//----- nvinfo : EIATTR_MIN_STACK_SIZE
	.align		4
.L_4:
        /*0018*/ 	.byte	0x04, 0x12
        /*001a*/ 	.short	(.L_6 - .L_5)
	.align		4
.L_5:
        /*001c*/ 	.word	index@(_Z9my_kernelv)
        /*0020*/ 	.word	0x00000010
.L_6:


//--------------------- .nv.compat                --------------------------
	.section	.nv.compat,"",@"SHT_CUDA_COMPAT_INFO"
	.align	4
        /*0000*/ 	.byte	0x02, 0x09, 0x00, 0x00, 0x02, 0x02, 0x01, 0x00, 0x02, 0x05, 0x05, 0x00, 0x03, 0x07, 0x01, 0x01
        /*0010*/ 	.byte	0x02, 0x03, 0x00, 0x00, 0x02, 0x06, 0x01, 0x00, 0x04, 0x0b, 0x08, 0x00, 0x09, 0x00, 0x00, 0x00
        /*0020*/ 	.byte	0x00, 0x00, 0x00, 0x00


//--------------------- .nv.info._Z9my_kernelv    --------------------------
	.section	.nv.info._Z9my_kernelv,"",@"SHT_CUDA_INFO"
	.sectionflags	@""
	.align	4


	//----- nvinfo : EIATTR_CUDA_API_VERSION
	.align		4
        /*0000*/ 	.byte	0x04, 0x37
        /*0002*/ 	.short	(.L_8 - .L_7)
.L_7:
        /*0004*/ 	.word	0x00000082


	//----- nvinfo : EIATTR_SPARSE_MMA_MASK
	.align		4
.L_8:
        /*0008*/ 	.byte	0x03, 0x50
        /*000a*/ 	.short	0x0000


	//----- nvinfo : EIATTR_MAXREG_COUNT
	.align		4
        /*000c*/ 	.byte	0x03, 0x1b
        /*000e*/ 	.short	0x00ff


	//----- nvinfo : EIATTR_EXTERNS
	.align		4
        /*0010*/ 	.byte	0x04, 0x0f
        /*0012*/ 	.short	(.L_10 - .L_9)


	//   ....[0]....
	.align		4
.L_9:
        /*0014*/ 	.word	index@(vprintf)


	//----- nvinfo : EIATTR_MERCURY_ISA_VERSION
	.align		4
.L_10:
        /*0018*/ 	.byte	0x03, 0x5f
        /*001a*/ 	.short	0x0101


	//----- nvinfo : EIATTR_VRC_CTA_INIT_COUNT
	.align		4
        /*001c*/ 	.byte	0x02, 0x4a
	.zero		1
	.zero		1


	//----- nvinfo : EIATTR_SYSCALL_OFFSETS
	.align		4
        /*0020*/ 	.byte	0x04, 0x46
        /*0022*/ 	.short	(.L_12 - .L_11)


	//   ....[0]....
.L_11:
        /*0024*/ 	.word	0x00000110


	//----- nvinfo : EIATTR_EXIT_INSTR_OFFSETS
	.align		4
.L_12:
        /*0028*/ 	.byte	0x04, 0x1c
        /*002a*/ 	.short	(.L_14 - .L_13)


	//   ....[0]....
.L_13:
        /*002c*/ 	.word	0x00000120


	//----- nvinfo : EIATTR_SW_WAR
	.align		4
.L_14:
        /*0030*/ 	.byte	0x04, 0x36
        /*0032*/ 	.short	(.L_16 - .L_15)
.L_15:
        /*0034*/ 	.word	0x00000008
.L_16:


//--------------------- .nv.callgraph             --------------------------
	.section	.nv.callgraph,"",@"SHT_CUDA_CALLGRAPH"
	.align	4
	.sectionentsize	8
	.align		4
        /*0000*/ 	.word	0x00000000
	.align		4
        /*0004*/ 	.word	0xffffffff
	.align		4
        /*0008*/ 	.word	index@(_Z9my_kernelv)
	.align		4
        /*000c*/ 	.word	index@(vprintf)
	.align		4
        /*0010*/ 	.word	0x00000000
	.align		4
        /*0014*/ 	.word	0xfffffffe
	.align		4
        /*0018*/ 	.word	0x00000000
	.align		4
        /*001c*/ 	.word	0xfffffffd
	.align		4
        /*0020*/ 	.word	0x00000000
	.align		4
        /*0024*/ 	.word	0xfffffffc


//--------------------- .nv.constant4             --------------------------
	.section	.nv.constant4,"a",@progbits
	.align	8
	.align		8
.nv.constant4:
        /*0000*/ 	.dword	vprintf
	.align		8
        /*0008*/ 	.dword	$str


//--------------------- .text._Z9my_kernelv       --------------------------
	.section	.text._Z9my_kernelv,"ax",@progbits
	.align	128
        .global         _Z9my_kernelv
        .type           _Z9my_kernelv,@function
        .size           _Z9my_kernelv,(.L_x_2 - _Z9my_kernelv)
        .other          _Z9my_kernelv,@"STO_CUDA_ENTRY STV_DEFAULT"
_Z9my_kernelv:
.text._Z9my_kernelv:
[----:B------:R-:W0:Y:S01]  /*0000*/  LDC R1, c[0x0][0x37c] ;  /* 0x0000df00ff017b82 */ /* 0x000e220000000800 */
[----:B------:R-:W1:Y:S01]  /*0010*/  S2R R10, SR_TID.X ;  /* 0x00000000000a7919 */ /* 0x000e620000002100 */
[----:B------:R-:W2:Y:S06]  /*0020*/  LDCU UR5, c[0x0][0x2fc] ;  /* 0x00005f80ff0577ac */ /* 0x000eac0008000800 */
[----:B------:R-:W3:Y:S01]  /*0030*/  LDC R9, c[0x0][0x360] ;  /* 0x0000d800ff097b82 */ /* 0x000ee20000000800 */
[----:B0-----:R-:W-:Y:S01]  /*0040*/  VIADD R1, R1, 0xfffffff0 ;  /* 0xfffffff001017836 */ /* 0x001fe20000000000 */
[----:B------:R-:W3:Y:S01]  /*0050*/  S2R R8, SR_CTAID.X ;  /* 0x0000000000087919 */ /* 0x000ee20000002500 */
[----:B------:R-:W-:Y:S01]  /*0060*/  MOV R0, 0x0 ;  /* 0x0000000000007802 */ /* 0x000fe20000000f00 */
[----:B------:R-:W0:Y:S04]  /*0070*/  LDCU UR4, c[0x0][0x2f8] ;  /* 0x00005f00ff0477ac */ /* 0x000e280008000800 */
[----:B------:R4:W5:Y:S01]  /*0080*/  LDC.64 R2, c[0x4][R0] ;  /* 0x0100000000027b82 */ /* 0x0009620000000a00 */
[----:B------:R-:W2:Y:S01]  /*0090*/  LDCU.64 UR6, c[0x4][0x8] ;  /* 0x01000100ff0677ac */ /* 0x000ea20008000a00 */
[----:B0-----:R-:W-:Y:S01]  /*00a0*/  IADD3 R6, P0, PT, R1, UR4, RZ ;  /* 0x0000000401067c10 */ /* 0x001fe2000ff1e0ff */
[----:B--2---:R-:W-:Y:S01]  /*00b0*/  IMAD.U32 R4, RZ, RZ, UR6 ;  /* 0x00000006ff047e24 */ /* 0x004fe2000f8e00ff */
[----:B------:R-:W-:-:S03]  /*00c0*/  MOV R5, UR7 ;  /* 0x0000000700057c02 */ /* 0x000fc60008000f00 */
[----:B------:R-:W-:Y:S01]  /*00d0*/  IMAD.X R7, RZ, RZ, UR5, P0 ;  /* 0x00000005ff077e24 */ /* 0x000fe200080e06ff */
[----:B-1----:R4:W-:Y:S04]  /*00e0*/  STL [R1+0x8], R10 ;  /* 0x0000080a01007387 */ /* 0x0029e80000100800 */
[----:B---3--:R4:W-:Y:S03]  /*00f0*/  STL.64 [R1], R8 ;  /* 0x0000000801007387 */ /* 0x0089e60000100a00 */
[----:B------:R-:W-:-:S07]  /*0100*/  LEPC R20, `(.L_x_0) ;  /* 0x000000001014794e */ /* 0x000fce0000000000 */
[----:B----45:R-:W-:Y:S05]  /*0110*/  CALL.ABS.NOINC R2 ;  /* 0x0000000002007343 */ /* 0x030fea0003c00000 */
.L_x_0:
[----:B------:R-:W-:Y:S05]  /*0120*/  EXIT ;  /* 0x000000000000794d */ /* 0x000fea0003800000 */
.L_x_1:
[----:B------:R-:W-:-:S00]  /*0130*/  BRA `(.L_x_1) ;  /* 0xfffffffc00fc7947 */ /* 0x000fc0000383ffff */
[----:B------:R-:W-:-:S00]  /*0140*/  NOP ;  /* 0x0000000000007918 */ /* 0x000fc00000000000 */
        /* <DEDUP_REMOVED lines=11> */
.L_x_2:


//--------------------- .nv.global.init           --------------------------
	.section	.nv.global.init,"aw",@progbits
.nv.global.init:
	.type		$str,@object
	.size		$str,(.L_0 - $str)
$str:
        /*0000*/ 	.byte	0x48, 0x65, 0x6c, 0x6c, 0x6f, 0x20, 0x66, 0x72, 0x6f, 0x6d, 0x20, 0x62, 0x6c, 0x6f, 0x63, 0x6b
        /*0010*/ 	.byte	0x20, 0x25, 0x69, 0x20, 0x6f, 0x66, 0x20, 0x25, 0x69, 0x20, 0x61, 0x6e, 0x64, 0x20, 0x74, 0x68
        /*0020*/ 	.byte	0x72, 0x65, 0x61, 0x64, 0x20, 0x25, 0x69, 0x20, 0x0a, 0x20, 0x00
.L_0:


//--------------------- .nv.shared.reserved.0     --------------------------
	.section	.nv.shared.reserved.0,"aw",@nobits
	.weak		__nv_reservedSMEM_offset_0_alias
	.size		__nv_reservedSMEM_offset_0_alias, 0, 64
	.other		__nv_reservedSMEM_offset_0_alias,@"STO_CUDA_RESERVED_SHARED STV_DEFAULT"
__nv_reservedSMEM_offset_0_alias:
	.zero		0
	.zero		64


//--------------------- .nv.constant0._Z9my_kernelv --------------------------
	.section	.nv.constant0._Z9my_kernelv,"a",@progbits
	.sectionflags	@""
	.align	4
.nv.constant0._Z9my_kernelv:
	.zero		896


//--------------------- SYMBOLS --------------------------

	.type		.nv.reservedSmem.offset0,@object
	.size		.nv.reservedSmem.offset0,0x4
	.type		vprintf,@function
